	.headerflags	@"EF_CUDA_TEXMODE_UNIFIED EF_CUDA_64BIT_ADDRESS EF_CUDA_ACCELERATORS EF_CUDA_SM90 EF_CUDA_VIRTUAL_SM(EF_CUDA_SM90)"
	.elftype	@"ET_EXEC"


//--------------------- .nv.info                  --------------------------
	.section	.nv.info,"",@"SHT_CUDA_INFO"
	.align	4


	//----- nvinfo : EIATTR_REGCOUNT
	.align		4
        /*0000*/ 	.byte	0x04, 0x2f
        /*0002*/ 	.short	(.L_3 - .L_2)
	.align		4
.L_2:
        /*0004*/ 	.word	index@(triton_poi_fused__native_batch_norm_legit_no_training_add_relu_21)
        /*0008*/ 	.word	0x00000027


	//----- nvinfo : EIATTR_MIN_STACK_SIZE
	.align		4
.L_3:
        /*000c*/ 	.byte	0x04, 0x12
        /*000e*/ 	.short	(.L_5 - .L_4)
	.align		4
.L_4:
        /*0010*/ 	.word	index@(triton_poi_fused__native_batch_norm_legit_no_training_add_relu_21)
        /*0014*/ 	.word	0x00000000


	//----- nvinfo : EIATTR_FRAME_SIZE
	.align		4
.L_5:
        /*0018*/ 	.byte	0x04, 0x11
        /*001a*/ 	.short	(.L_7 - .L_6)
	.align		4
.L_6:
        /*001c*/ 	.word	index@(triton_poi_fused__native_batch_norm_legit_no_training_add_relu_21)
        /*0020*/ 	.word	0x00000000


	//----- nvinfo : EIATTR_MIN_STACK_SIZE
	.align		4
.L_7:
        /*0024*/ 	.byte	0x04, 0x12
        /*0026*/ 	.short	(.L_9 - .L_8)
	.align		4
.L_8:
        /*0028*/ 	.word	index@(triton_poi_fused__native_batch_norm_legit_no_training_add_relu_21)
        /*002c*/ 	.word	0x00000000
.L_9:


//--------------------- .nv.info.triton_poi_fused__native_batch_norm_legit_no_training_add_relu_21 --------------------------
	.section	.nv.info.triton_poi_fused__native_batch_norm_legit_no_training_add_relu_21,"",@"SHT_CUDA_INFO"
	.sectionflags	@""
	.align	4


	//----- nvinfo : EIATTR_CUDA_API_VERSION
	.align		4
        /*0000*/ 	.byte	0x04, 0x37
        /*0002*/ 	.short	(.L_11 - .L_10)
.L_10:
        /*0004*/ 	.word	0x0000007c


	//----- nvinfo : EIATTR_KPARAM_INFO
	.align		4
.L_11:
        /*0008*/ 	.byte	0x04, 0x17
        /*000a*/ 	.short	(.L_13 - .L_12)
.L_12:
        /*000c*/ 	.word	0x00000000
        /*0010*/ 	.short	0x0007
        /*0012*/ 	.short	0x0038
        /*0014*/ 	.byte	0x00, 0xf0, 0x11, 0x00


	//----- nvinfo : EIATTR_KPARAM_INFO
	.align		4
.L_13:
        /*0018*/ 	.byte	0x04, 0x17
        /*001a*/ 	.short	(.L_15 - .L_14)
.L_14:
        /*001c*/ 	.word	0x00000000
        /*0020*/ 	.short	0x0006
        /*0022*/ 	.short	0x0030
        /*0024*/ 	.byte	0x00, 0xf4, 0x21, 0x00


	//----- nvinfo : EIATTR_KPARAM_INFO
	.align		4
.L_15:
        /*0028*/ 	.byte	0x04, 0x17
        /*002a*/ 	.short	(.L_17 - .L_16)
.L_16:
        /*002c*/ 	.word	0x00000000
        /*0030*/ 	.short	0x0005
        /*0032*/ 	.short	0x0028
        /*0034*/ 	.byte	0x00, 0xf4, 0x21, 0x00


	//----- nvinfo : EIATTR_KPARAM_INFO
	.align		4
.L_17:
        /*0038*/ 	.byte	0x04, 0x17
        /*003a*/ 	.short	(.L_19 - .L_18)
.L_18:
        /*003c*/ 	.word	0x00000000
        /*0040*/ 	.short	0x0004
        /*0042*/ 	.short	0x0020
        /*0044*/ 	.byte	0x00, 0xf4, 0x21, 0x00


	//----- nvinfo : EIATTR_KPARAM_INFO
	.align		4
.L_19:
        /*0048*/ 	.byte	0x04, 0x17
        /*004a*/ 	.short	(.L_21 - .L_20)
.L_20:
        /*004c*/ 	.word	0x00000000
        /*0050*/ 	.short	0x0003
        /*0052*/ 	.short	0x0018
        /*0054*/ 	.byte	0x00, 0xf4, 0x21, 0x00


	//----- nvinfo : EIATTR_KPARAM_INFO
	.align		4
.L_21:
        /*0058*/ 	.byte	0x04, 0x17
        /*005a*/ 	.short	(.L_23 - .L_22)
.L_22:
        /*005c*/ 	.word	0x00000000
        /*0060*/ 	.short	0x0002
        /*0062*/ 	.short	0x0010
        /*0064*/ 	.byte	0x00, 0xf4, 0x21, 0x00


	//----- nvinfo : EIATTR_KPARAM_INFO
	.align		4
.L_23:
        /*0068*/ 	.byte	0x04, 0x17
        /*006a*/ 	.short	(.L_25 - .L_24)
.L_24:
        /*006c*/ 	.word	0x00000000
        /*0070*/ 	.short	0x0001
        /*0072*/ 	.short	0x0008
        /*0074*/ 	.byte	0x00, 0xf4, 0x21, 0x00


	//----- nvinfo : EIATTR_KPARAM_INFO
	.align		4
.L_25:
        /*0078*/ 	.byte	0x04, 0x17
        /*007a*/ 	.short	(.L_27 - .L_26)
.L_26:
        /*007c*/ 	.word	0x00000000
        /*0080*/ 	.short	0x0000
        /*0082*/ 	.short	0x0000
        /*0084*/ 	.byte	0x00, 0xf4, 0x21, 0x00


	//----- nvinfo : EIATTR_SPARSE_MMA_MASK
	.align		4
.L_27:
        /*0088*/ 	.byte	0x03, 0x50
        /*008a*/ 	.short	0x0000


	//----- nvinfo : EIATTR_MAXREG_COUNT
	.align		4
        /*008c*/ 	.byte	0x03, 0x1b
        /*008e*/ 	.short	0x00ff


	//----- nvinfo : EIATTR_EXIT_INSTR_OFFSETS
	.align		4
        /*0090*/ 	.byte	0x04, 0x1c
        /*0092*/ 	.short	(.L_29 - .L_28)


	//   ....[0]....
.L_28:
        /*0094*/ 	.word	0x000007d0


	//----- nvinfo : EIATTR_REQNTID
	.align		4
.L_29:
        /*0098*/ 	.byte	0x04, 0x10
        /*009a*/ 	.short	(.L_31 - .L_30)
.L_30:
        /*009c*/ 	.word	0x00000080
        /*00a0*/ 	.word	0x00000001
        /*00a4*/ 	.word	0x00000001


	//----- nvinfo : EIATTR_CBANK_PARAM_SIZE
	.align		4
.L_31:
        /*00a8*/ 	.byte	0x03, 0x19
        /*00aa*/ 	.short	0x003c


	//----- nvinfo : EIATTR_PARAM_CBANK
	.align		4
        /*00ac*/ 	.byte	0x04, 0x0a
        /*00ae*/ 	.short	(.L_33 - .L_32)
	.align		4
.L_32:
        /*00b0*/ 	.word	index@(.nv.constant0.triton_poi_fused__native_batch_norm_legit_no_training_add_relu_21)
        /*00b4*/ 	.short	0x0210
        /*00b6*/ 	.short	0x003c


	//----- nvinfo : EIATTR_SW_WAR
	.align		4
.L_33:
        /*00b8*/ 	.byte	0x04, 0x36
        /*00ba*/ 	.short	(.L_35 - .L_34)
.L_34:
        /*00bc*/ 	.word	0x00000008
.L_35:


//--------------------- .nv.callgraph             --------------------------
	.section	.nv.callgraph,"",@"SHT_CUDA_CALLGRAPH"
	.align	4
	.sectionentsize	8
	.align		4
        /*0000*/ 	.word	0x00000000
	.align		4
        /*0004*/ 	.word	0xffffffff
	.align		4
        /*0008*/ 	.word	0x00000000
	.align		4
        /*000c*/ 	.word	0xfffffffe
	.align		4
        /*0010*/ 	.word	0x00000000
	.align		4
        /*0014*/ 	.word	0xfffffffd
	.align		4
        /*0018*/ 	.word	0x00000000
	.align		4
        /*001c*/ 	.word	0xfffffffc


//--------------------- .nv.constant4             --------------------------
	.section	.nv.constant4,"a",@progbits
	.align	8
	.align		8
.nv.constant4:
        /*0000*/ 	.dword	_$_str
	.align		8
        /*0008*/ 	.dword	_$_str_$_2


//--------------------- .text.triton_poi_fused__native_batch_norm_legit_no_training_add_relu_21 --------------------------
	.section	.text.triton_poi_fused__native_batch_norm_legit_no_training_add_relu_21,"ax",@progbits
	.align	128
        .global         triton_poi_fused__native_batch_norm_legit_no_training_add_relu_21
        .type           triton_poi_fused__native_batch_norm_legit_no_training_add_relu_21,@function
        .size           triton_poi_fused__native_batch_norm_legit_no_training_add_relu_21,(.L_x_1 - triton_poi_fused__native_batch_norm_legit_no_training_add_relu_21)
        .other          triton_poi_fused__native_batch_norm_legit_no_training_add_relu_21,@"STO_CUDA_ENTRY STV_DEFAULT"
triton_poi_fused__native_batch_norm_legit_no_training_add_relu_21:
.text.triton_poi_fused__native_batch_norm_legit_no_training_add_relu_21:
[----:B------:R-:W-:Y:S01]  /*0000*/  LDC R1, c[0x0][0x28] ;  /* 0x00000a00ff017b82 */ /* 0x000fe20000000800 */
[----:B------:R-:W1:Y:S07]  /*0010*/  S2R R0, SR_TID.X ;  /* 0x0000000000007919 */ /* 0x000e6e0000002100 */
[----:B------:R-:W2:Y:S01]  /*0020*/  LDC.64 R4, c[0x0][0x220] ;  /* 0x00008800ff047b82 */ /* 0x000ea20000000a00 */
[----:B------:R-:W-:Y:S01]  /*0030*/  ULDC.64 UR4, c[0x0][0x208] ;  /* 0x0000820000047ab9 */ /* 0x000fe20000000a00 */
[----:B------:R-:W3:Y:S06]  /*0040*/  S2R R7, SR_CTAID.X ;  /* 0x0000000000077919 */ /* 0x000eec0000002500 */
[----:B------:R-:W4:Y:S08]  /*0050*/  LDC.64 R8, c[0x0][0x218] ;  /* 0x00008600ff087b82 */ /* 0x000f300000000a00 */
[----:B------:R-:W5:Y:S08]  /*0060*/  LDC.64 R20, c[0x0][0x210] ;  /* 0x00008400ff147b82 */ /* 0x000f700000000a00 */
[----:B------:R-:W5:Y:S01]  /*0070*/  LDC.64 R12, c[0x0][0x228] ;  /* 0x00008a00ff0c7b82 */ /* 0x000f620000000a00 */
[----:B-1----:R-:W-:-:S07]  /*0080*/  SHF.L.U32 R0, R0, 0x2, RZ ;  /* 0x0000000200007819 */ /* 0x002fce00000006ff */
[----:B------:R-:W1:Y:S01]  /*0090*/  LDC.64 R16, c[0x0][0x230] ;  /* 0x00008c00ff107b82 */ /* 0x000e620000000a00 */
[----:B---3--:R-:W-:Y:S02]  /*00a0*/  SHF.R.S32.HI R3, RZ, 0x15, R7 ;  /* 0x00000015ff037819 */ /* 0x008fe40000011407 */
[----:B------:R-:W-:Y:S02]  /*00b0*/  LOP3.LUT R0, R0, 0x1fc, RZ, 0xc0, !PT ;  /* 0x000001fc00007812 */ /* 0x000fe400078ec0ff */
[----:B------:R-:W-:Y:S01]  /*00c0*/  SGXT R3, R3, 0x1 ;  /* 0x000000010303781a */ /* 0x000fe20000000200 */
[----:B------:R-:W-:Y:S01]  /*00d0*/  HFMA2.MMA R2, -RZ, RZ, 1.625, 0 ;  /* 0x3e800000ff027435 */ /* 0x000fe200000001ff */
[----:B------:R-:W-:Y:S01]  /*00e0*/  LEA R0, R7, R0, 0xa ;  /* 0x0000000007007211 */ /* 0x000fe200078e50ff */
[----:B------:R-:W3:Y:S03]  /*00f0*/  LDC.64 R24, c[0x0][0x238] ;  /* 0x00008e00ff187b82 */ /* 0x000ee60000000a00 */
[----:B------:R-:W-:-:S04]  /*0100*/  LEA.HI R3, R3, R0, RZ, 0x9 ;  /* 0x0000000003037211 */ /* 0x000fc800078f48ff */
[----:B------:R-:W-:-:S04]  /*0110*/  LOP3.LUT R3, R3, 0xfffffe00, RZ, 0xc0, !PT ;  /* 0xfffffe0003037812 */ /* 0x000fc800078ec0ff */
[----:B------:R-:W-:-:S05]  /*0120*/  IADD3 R3, R0, -R3, RZ ;  /* 0x8000000300037210 */ /* 0x000fca0007ffe0ff */
[----:B--2---:R-:W-:-:S06]  /*0130*/  IMAD.WIDE R4, R3, 0x4, R4 ;  /* 0x0000000403047825 */ /* 0x004fcc00078e0204 */
[----:B------:R-:W2:Y:S01]  /*0140*/  LDG.E.EL.128 R4, desc[UR4][R4.64] ;  /* 0x0000000404047981 */ /* 0x000ea2000c2e1d00 */
[----:B----4-:R-:W-:-:S04]  /*0150*/  IMAD.WIDE R8, R3, 0x4, R8 ;  /* 0x0000000403087825 */ /* 0x010fc800078e0208 */
[----:B-----5:R-:W-:Y:S02]  /*0160*/  IMAD.WIDE R20, R0, 0x4, R20 ;  /* 0x0000000400147825 */ /* 0x020fe400078e0214 */
[----:B------:R-:W4:Y:S02]  /*0170*/  LDG.E.EL.128 R8, desc[UR4][R8.64] ;  /* 0x0000000408087981 */ /* 0x000f24000c2e1d00 */
[C---:B0-----:R-:W-:Y:S02]  /*0180*/  IMAD.WIDE R12, R3.reuse, 0x4, R12 ;  /* 0x00000004030c7825 */ /* 0x041fe400078e020c */
[----:B------:R-:W4:Y:S02]  /*0190*/  LDG.E.128 R28, desc[UR4][R20.64+0x800] ;  /* 0x00080004141c7981 */ /* 0x000f24000c1e1d00 */
[----:B-1----:R-:W-:Y:S02]  /*01a0*/  IMAD.WIDE R16, R3, 0x4, R16 ;  /* 0x0000000403107825 */ /* 0x002fe400078e0210 */
[----:B------:R-:W5:Y:S02]  /*01b0*/  LDG.E.128 R32, desc[UR4][R20.64] ;  /* 0x0000000414207981 */ /* 0x000f64000c1e1d00 */
[----:B--2---:R-:W-:Y:S01]  /*01c0*/  FADD R7, R7, 9.9999997473787516356e-06 ;  /* 0x3727c5ac07077421 */ /* 0x004fe20000000000 */
[----:B------:R-:W-:-:S04]  /*01d0*/  FADD R6, R6, 9.9999997473787516356e-06 ;  /* 0x3727c5ac06067421 */ /* 0x000fc80000000000 */
[----:B------:R-:W0:Y:S08]  /*01e0*/  MUFU.SQRT R14, R6 ;  /* 0x00000006000e7308 */ /* 0x000e300000002000 */
[----:B------:R-:W1:Y:S01]  /*01f0*/  MUFU.SQRT R7, R7 ;  /* 0x0000000700077308 */ /* 0x000e620000002000 */
[C---:B0-----:R-:W-:Y:S02]  /*0200*/  FSETP.GT.AND P0, PT, R14.reuse, 8.50705917302346158658e+37, PT ;  /* 0x7e8000000e00780b */ /* 0x041fe40003f04000 */
[----:B------:R-:W-:-:S02]  /*0210*/  FSETP.GEU.AND P2, PT, R14, 1.175494350822287508e-38, PT ;  /* 0x008000000e00780b */ /* 0x000fc40003f4e000 */
[C---:B-1----:R-:W-:Y:S02]  /*0220*/  FSETP.GT.AND P1, PT, R7.reuse, 8.50705917302346158658e+37, PT ;  /* 0x7e8000000700780b */ /* 0x042fe40003f24000 */
[----:B------:R-:W-:-:S07]  /*0230*/  FSETP.GEU.AND P3, PT, R7, 1.175494350822287508e-38, PT ;  /* 0x008000000700780b */ /* 0x000fce0003f6e000 */
[----:B------:R-:W-:-:S04]  /*0240*/  @P0 FMUL R14, R14, 0.25 ;  /* 0x3e8000000e0e0820 */ /* 0x000fc80000400000 */
[----:B------:R-:W-:Y:S01]  /*0250*/  @P1 FMUL R7, R7, 0.25 ;  /* 0x3e80000007071820 */ /* 0x000fe20000400000 */
[----:B------:R-:W-:-:S03]  /*0260*/  @!P2 FMUL R14, R14, 16777216 ;  /* 0x4b8000000e0ea820 */ /* 0x000fc60000400000 */
[----:B------:R-:W-:Y:S01]  /*0270*/  @!P3 FMUL R7, R7, 16777216 ;  /* 0x4b8000000707b820 */ /* 0x000fe20000400000 */
[----:B------:R-:W0:Y:S01]  /*0280*/  MUFU.RCP R6, R14 ;  /* 0x0000000e00067308 */ /* 0x000e220000001000 */
[C---:B------:R-:W-:Y:S02]  /*0290*/  FSEL R15, R2.reuse, 1, P0 ;  /* 0x3f800000020f7808 */ /* 0x040fe40000000000 */
[----:B------:R-:W-:-:S05]  /*02a0*/  FSEL R18, R2, 1, P1 ;  /* 0x3f80000002127808 */ /* 0x000fca0000800000 */
[----:B------:R-:W1:Y:S01]  /*02b0*/  MUFU.RCP R7, R7 ;  /* 0x0000000700077308 */ /* 0x000e620000001000 */
[----:B------:R-:W-:Y:S01]  /*02c0*/  @!P2 FMUL R15, R15, 16777216 ;  /* 0x4b8000000f0fa820 */ /* 0x000fe20000400000 */
[----:B------:R-:W-:-:S03]  /*02d0*/  @!P3 FMUL R18, R18, 16777216 ;  /* 0x4b8000001212b820 */ /* 0x000fc60000400000 */
[----:B0-----:R-:W-:Y:S02]  /*02e0*/  FMUL R6, R6, R15 ;  /* 0x0000000f06067220 */ /* 0x001fe40000400000 */
[----:B------:R-:W2:Y:S01]  /*02f0*/  LDG.E.EL.128 R12, desc[UR4][R12.64] ;  /* 0x000000040c0c7981 */ /* 0x000ea2000c2e1d00 */
[----:B-1----:R-:W-:-:S03]  /*0300*/  FMUL R3, R7, R18 ;  /* 0x0000001207037220 */ /* 0x002fc60000400000 */
[----:B------:R-:W2:Y:S01]  /*0310*/  LDG.E.EL.128 R16, desc[UR4][R16.64] ;  /* 0x0000000410107981 */ /* 0x000ea2000c2e1d00 */
[----:B------:R-:W-:Y:S01]  /*0320*/  FADD R7, R4, 9.9999997473787516356e-06 ;  /* 0x3727c5ac04077421 */ /* 0x000fe20000000000 */
[--C-:B----4-:R-:W-:Y:S01]  /*0330*/  FADD R4, R31, -R11.reuse ;  /* 0x8000000b1f047221 */ /* 0x110fe20000000000 */
[----:B-----5:R-:W-:Y:S01]  /*0340*/  FADD R20, R35, -R11 ;  /* 0x8000000b23147221 */ /* 0x020fe20000000000 */
[--C-:B------:R-:W-:Y:S01]  /*0350*/  FADD R21, R30, -R10.reuse ;  /* 0x8000000a1e157221 */ /* 0x100fe20000000000 */
[----:B------:R-:W-:Y:S01]  /*0360*/  FADD R23, R34, -R10 ;  /* 0x8000000a22177221 */ /* 0x000fe20000000000 */
[----:B------:R3:W0:Y:S01]  /*0370*/  MUFU.SQRT R36, R7 ;  /* 0x0000000700247308 */ /* 0x0006220000002000 */
[C---:B------:R-:W-:Y:S01]  /*0380*/  FMUL R4, R3.reuse, R4 ;  /* 0x0000000403047220 */ /* 0x040fe20000400000 */
[C---:B------:R-:W-:Y:S01]  /*0390*/  FMUL R21, R6.reuse, R21 ;  /* 0x0000001506157220 */ /* 0x040fe20000400000 */
[----:B------:R-:W-:Y:S01]  /*03a0*/  FMUL R23, R6, R23 ;  /* 0x0000001706177220 */ /* 0x000fe20000400000 */
[----:B------:R-:W-:Y:S01]  /*03b0*/  FMUL R10, R3, R20 ;  /* 0x00000014030a7220 */ /* 0x000fe20000400000 */
[----:B---3--:R-:W-:-:S05]  /*03c0*/  IMAD.WIDE R6, R0, 0x4, R24 ;  /* 0x0000000400067825 */ /* 0x008fca00078e0218 */
[----:B------:R-:W3:Y:S01]  /*03d0*/  LDG.E.128 R24, desc[UR4][R6.64+0x800] ;  /* 0x0008000406187981 */ /* 0x000ee2000c1e1d00 */
[C---:B0-----:R-:W-:Y:S02]  /*03e0*/  FSETP.GT.AND P0, PT, R36.reuse, 8.50705917302346158658e+37, PT ;  /* 0x7e8000002400780b */ /* 0x041fe40003f04000 */
[----:B------:R-:W-:-:S11]  /*03f0*/  FSETP.GEU.AND P1, PT, R36, 1.175494350822287508e-38, PT ;  /* 0x008000002400780b */ /* 0x000fd60003f2e000 */
[----:B------:R-:W-:-:S04]  /*0400*/  @P0 FMUL R36, R36, 0.25 ;  /* 0x3e80000024240820 */ /* 0x000fc80000400000 */
[----:B------:R-:W-:-:S04]  /*0410*/  @!P1 FMUL R36, R36, 16777216 ;  /* 0x4b80000024249820 */ /* 0x000fc80000400000 */
[----:B------:R-:W0:Y:S01]  /*0420*/  MUFU.RCP R11, R36 ;  /* 0x00000024000b7308 */ /* 0x000e220000001000 */
[----:B------:R-:W-:Y:S01]  /*0430*/  FADD R5, R5, 9.9999997473787516356e-06 ;  /* 0x3727c5ac05057421 */ /* 0x000fe20000000000 */
[C-C-:B--2---:R-:W-:Y:S01]  /*0440*/  FFMA R4, R15.reuse, R4, R19.reuse ;  /* 0x000000040f047223 */ /* 0x144fe20000000013 */
[----:B------:R-:W-:Y:S01]  /*0450*/  FFMA R10, R15, R10, R19 ;  /* 0x0000000a0f0a7223 */ /* 0x000fe20000000013 */
[C-C-:B------:R-:W-:Y:S01]  /*0460*/  FFMA R3, R14.reuse, R21, R18.reuse ;  /* 0x000000150e037223 */ /* 0x140fe20000000012 */
[----:B------:R-:W-:Y:S02]  /*0470*/  FFMA R15, R14, R23, R18 ;  /* 0x000000170e0f7223 */ /* 0x000fe40000000012 */
[----:B------:R1:W2:Y:S01]  /*0480*/  LDG.E.128 R20, desc[UR4][R6.64] ;  /* 0x0000000406147981 */ /* 0x0002a2000c1e1d00 */
[----:B------:R-:W-:-:S05]  /*0490*/  FSEL R14, R2, 1, P0 ;  /* 0x3f800000020e7808 */ /* 0x000fca0000000000 */
[----:B------:R-:W-:-:S04]  /*04a0*/  @!P1 FMUL R14, R14, 16777216 ;  /* 0x4b8000000e0e9820 */ /* 0x000fc80000400000 */
[----:B0-----:R-:W-:Y:S01]  /*04b0*/  FMUL R11, R11, R14 ;  /* 0x0000000e0b0b7220 */ /* 0x001fe20000400000 */
[----:B------:R-:W-:Y:S01]  /*04c0*/  FADD R32, R32, -R8 ;  /* 0x8000000820207221 */ /* 0x000fe20000000000 */
[----:B------:R-:W0:Y:S01]  /*04d0*/  MUFU.SQRT R14, R5 ;  /* 0x00000005000e7308 */ /* 0x000e220000002000 */
[----:B-1----:R-:W1:Y:S01]  /*04e0*/  LDC.64 R6, c[0x0][0x240] ;  /* 0x00009000ff067b82 */ /* 0x002e620000000a00 */
[C---:B0-----:R-:W-:Y:S02]  /*04f0*/  FSETP.GT.AND P0, PT, R14.reuse, 8.50705917302346158658e+37, PT ;  /* 0x7e8000000e00780b */ /* 0x041fe40003f04000 */
[----:B------:R-:W-:-:S11]  /*0500*/  FSETP.GEU.AND P1, PT, R14, 1.175494350822287508e-38, PT ;  /* 0x008000000e00780b */ /* 0x000fd60003f2e000 */
[----:B------:R-:W-:-:S04]  /*0510*/  @P0 FMUL R14, R14, 0.25 ;  /* 0x3e8000000e0e0820 */ /* 0x000fc80000400000 */
[----:B------:R-:W-:-:S06]  /*0520*/  @!P1 FMUL R14, R14, 16777216 ;  /* 0x4b8000000e0e9820 */ /* 0x000fcc0000400000 */
[----:B------:R-:W0:Y:S01]  /*0530*/  MUFU.RCP R14, R14 ;  /* 0x0000000e000e7308 */ /* 0x000e220000001000 */
[----:B------:R-:W-:Y:S01]  /*0540*/  FSEL R19, R2, 1, P0 ;  /* 0x3f80000002137808 */ /* 0x000fe20000000000 */
[----:B------:R-:W-:-:S04]  /*0550*/  FMUL R5, R11, R32 ;  /* 0x000000200b057220 */ /* 0x000fc80000400000 */
[----:B------:R-:W-:Y:S01]  /*0560*/  @!P1 FMUL R19, R19, 16777216 ;  /* 0x4b80000013139820 */ /* 0x000fe20000400000 */
[--C-:B------:R-:W-:Y:S01]  /*0570*/  FADD R33, R33, -R9.reuse ;  /* 0x8000000921217221 */ /* 0x100fe20000000000 */
[----:B------:R-:W-:Y:S01]  /*0580*/  FADD R28, R28, -R8 ;  /* 0x800000081c1c7221 */ /* 0x000fe20000000000 */
[----:B------:R-:W-:Y:S01]  /*0590*/  FADD R29, R29, -R9 ;  /* 0x800000091d1d7221 */ /* 0x000fe20000000000 */
[----:B------:R-:W-:Y:S01]  /*05a0*/  FFMA R5, R12, R5, R16 ;  /* 0x000000050c057223 */ /* 0x000fe20000000010 */
[----:B0-----:R-:W-:Y:S01]  /*05b0*/  FMUL R2, R14, R19 ;  /* 0x000000130e027220 */ /* 0x001fe20000400000 */
[----:B------:R-:W-:-:S03]  /*05c0*/  FMUL R11, R11, R28 ;  /* 0x0000001c0b0b7220 */ /* 0x000fc60000400000 */
[C---:B------:R-:W-:Y:S01]  /*05d0*/  FMUL R8, R2.reuse, R33 ;  /* 0x0000002102087220 */ /* 0x040fe20000400000 */
[----:B------:R-:W-:Y:S01]  /*05e0*/  FMUL R2, R2, R29 ;  /* 0x0000001d02027220 */ /* 0x000fe20000400000 */
[----:B------:R-:W-:Y:S02]  /*05f0*/  FFMA R11, R12, R11, R16 ;  /* 0x0000000b0c0b7223 */ /* 0x000fe40000000010 */
[C-C-:B------:R-:W-:Y:S01]  /*0600*/  FFMA R8, R13.reuse, R8, R17.reuse ;  /* 0x000000080d087223 */ /* 0x140fe20000000011 */
[----:B------:R-:W-:Y:S01]  /*0610*/  FFMA R2, R13, R2, R17 ;  /* 0x000000020d027223 */ /* 0x000fe20000000011 */
[----:B---3--:R-:W-:Y:S01]  /*0620*/  FSETP.GEU.AND P5, PT, R3, -R26, PT ;  /* 0x8000001a0300720b */ /* 0x008fe20003fae000 */
[----:B------:R-:W-:Y:S01]  /*0630*/  FADD R3, R26, R3 ;  /* 0x000000031a037221 */ /* 0x000fe20000000000 */
[----:B------:R-:W-:Y:S01]  /*0640*/  FSETP.GEU.AND P3, PT, R11, -R24, PT ;  /* 0x800000180b00720b */ /* 0x000fe20003f6e000 */
[----:B------:R-:W-:Y:S01]  /*0650*/  FADD R24, R24, R11 ;  /* 0x0000000b18187221 */ /* 0x000fe20000000000 */
[----:B------:R-:W-:Y:S01]  /*0660*/  FSETP.GEU.AND P4, PT, R2, -R25, PT ;  /* 0x800000190200720b */ /* 0x000fe20003f8e000 */
[----:B------:R-:W-:Y:S01]  /*0670*/  FADD R2, R25, R2 ;  /* 0x0000000219027221 */ /* 0x000fe20000000000 */
[----:B-1----:R-:W-:Y:S01]  /*0680*/  IMAD.WIDE R6, R0, 0x4, R6 ;  /* 0x0000000400067825 */ /* 0x002fe200078e0206 */
[----:B------:R-:W-:-:S02]  /*0690*/  SEL R26, R3, RZ, P5 ;  /* 0x000000ff031a7207 */ /* 0x000fc40002800000 */
[----:B------:R-:W-:Y:S02]  /*06a0*/  SEL R24, R24, RZ, P3 ;  /* 0x000000ff18187207 */ /* 0x000fe40001800000 */
[----:B------:R-:W-:Y:S02]  /*06b0*/  SEL R25, R2, RZ, P4 ;  /* 0x000000ff02197207 */ /* 0x000fe40002000000 */
[----:B--2---:R-:W-:Y:S01]  /*06c0*/  FSETP.GEU.AND P6, PT, R5, -R20, PT ;  /* 0x800000140500720b */ /* 0x004fe20003fce000 */
[----:B------:R-:W-:Y:S01]  /*06d0*/  FADD R5, R20, R5 ;  /* 0x0000000514057221 */ /* 0x000fe20000000000 */
[----:B------:R-:W-:Y:S01]  /*06e0*/  FSETP.GEU.AND P0, PT, R8, -R21, PT ;  /* 0x800000150800720b */ /* 0x000fe20003f0e000 */
[----:B------:R-:W-:Y:S01]  /*06f0*/  FADD R9, R21, R8 ;  /* 0x0000000815097221 */ /* 0x000fe20000000000 */
[----:B------:R-:W-:Y:S02]  /*0700*/  FSETP.GEU.AND P1, PT, R15, -R22, PT ;  /* 0x800000160f00720b */ /* 0x000fe40003f2e000 */
[----:B------:R-:W-:Y:S01]  /*0710*/  SEL R8, R5, RZ, P6 ;  /* 0x000000ff05087207 */ /* 0x000fe20003000000 */
[----:B------:R-:W-:Y:S01]  /*0720*/  FADD R15, R22, R15 ;  /* 0x0000000f160f7221 */ /* 0x000fe20000000000 */
[----:B------:R-:W-:Y:S01]  /*0730*/  FSETP.GEU.AND P2, PT, R10, -R23, PT ;  /* 0x800000170a00720b */ /* 0x000fe20003f4e000 */
[----:B------:R-:W-:Y:S01]  /*0740*/  FADD R23, R23, R10 ;  /* 0x0000000a17177221 */ /* 0x000fe20000000000 */
[----:B------:R-:W-:Y:S01]  /*0750*/  FSETP.GEU.AND P6, PT, R4, -R27, PT ;  /* 0x8000001b0400720b */ /* 0x000fe20003fce000 */
[----:B------:R-:W-:Y:S01]  /*0760*/  FADD R4, R27, R4 ;  /* 0x000000041b047221 */ /* 0x000fe20000000000 */
[----:B------:R-:W-:-:S02]  /*0770*/  SEL R9, R9, RZ, P0 ;  /* 0x000000ff09097207 */ /* 0x000fc40000000000 */
[----:B------:R-:W-:Y:S02]  /*0780*/  SEL R10, R15, RZ, P1 ;  /* 0x000000ff0f0a7207 */ /* 0x000fe40000800000 */
[----:B------:R-:W-:Y:S02]  /*0790*/  SEL R11, R23, RZ, P2 ;  /* 0x000000ff170b7207 */ /* 0x000fe40001000000 */
[----:B------:R-:W-:-:S03]  /*07a0*/  SEL R27, R4, RZ, P6 ;  /* 0x000000ff041b7207 */ /* 0x000fc60003000000 */
[----:B------:R-:W-:Y:S04]  /*07b0*/  STG.E.128 desc[UR4][R6.64], R8 ;  /* 0x0000000806007986 */ /* 0x000fe8000c101d04 */
[----:B------:R-:W-:Y:S01]  /*07c0*/  STG.E.128 desc[UR4][R6.64+0x800], R24 ;  /* 0x0008001806007986 */ /* 0x000fe2000c101d04 */
[----:B------:R-:W-:Y:S05]  /*07d0*/  EXIT ;  /* 0x000000000000794d */ /* 0x000fea0003800000 */
.L_x_0:
[----:B------:R-:W-:-:S00]  /*07e0*/  BRA `(.L_x_0) ;  /* 0xfffffffc00fc7947 */ /* 0x000fc0000383ffff */
[----:B------:R-:W-:-:S00]  /*07f0*/  NOP ;  /* 0x0000000000007918 */ /* 0x000fc00000000000 */
        /* <DEDUP_REMOVED lines=8> */
.L_x_1:


//--------------------- .nv.global.init           --------------------------
	.section	.nv.global.init,"aw",@progbits
.nv.global.init:
	.type		_$_str,@object
	.size		_$_str,(_$_str_$_2 - _$_str)
_$_str:
        /*0000*/ 	.byte	0x5f, 0x5f, 0x43, 0x55, 0x44, 0x41, 0x5f, 0x46, 0x54, 0x5a, 0x00
	.type		_$_str_$_2,@object
	.size		_$_str_$_2,(.L_1 - _$_str_$_2)
_$_str_$_2:
        /*000b*/ 	.byte	0x5f, 0x5f, 0x43, 0x55, 0x44, 0x41, 0x5f, 0x50, 0x52, 0x45, 0x43, 0x5f, 0x53, 0x51, 0x52, 0x54
        /*001b*/ 	.byte	0x00
.L_1:


//--------------------- .nv.constant0.triton_poi_fused__native_batch_norm_legit_no_training_add_relu_21 --------------------------
	.section	.nv.constant0.triton_poi_fused__native_batch_norm_legit_no_training_add_relu_21,"a",@progbits
	.sectionflags	@""
	.align	4
.nv.constant0.triton_poi_fused__native_batch_norm_legit_no_training_add_relu_21:
	.zero		588
